//
// Generated by NVIDIA NVVM Compiler
//
// Compiler Build ID: CL-36424714
// Cuda compilation tools, release 13.0, V13.0.88
// Based on NVVM 20.0.0
//

.version 9.0
.target sm_100
.address_size 64

	// .globl	_Z9addKernelPKdS0_Pd

.visible .entry _Z9addKernelPKdS0_Pd(
	.param .u64 .ptr .align 1 _Z9addKernelPKdS0_Pd_param_0,
	.param .u64 .ptr .align 1 _Z9addKernelPKdS0_Pd_param_1,
	.param .u64 .ptr .align 1 _Z9addKernelPKdS0_Pd_param_2
)
{
	.reg .b32 	%r<2>;
	.reg .b64 	%rd<11>;
	.reg .b64 	%fd<4>;

	ld.param.u64 	%rd1, [_Z9addKernelPKdS0_Pd_param_0];
	ld.param.u64 	%rd2, [_Z9addKernelPKdS0_Pd_param_1];
	ld.param.u64 	%rd3, [_Z9addKernelPKdS0_Pd_param_2];
	cvta.to.global.u64 	%rd4, %rd3;
	cvta.to.global.u64 	%rd5, %rd2;
	cvta.to.global.u64 	%rd6, %rd1;
	mov.u32 	%r1, %tid.x;
	mul.wide.u32 	%rd7, %r1, 8;
	add.s64 	%rd8, %rd6, %rd7;
	ld.global.f64 	%fd1, [%rd8];
	add.s64 	%rd9, %rd5, %rd7;
	ld.global.f64 	%fd2, [%rd9];
	mul.f64 	%fd3, %fd1, %fd2;
	add.s64 	%rd10, %rd4, %rd7;
	st.global.f64 	[%rd10], %fd3;
	ret;

}


// ===== COMPILED SASS (sm_100) =====

	.target	sm_100

	.elftype	@"ET_EXEC"


//--------------------- .note.nv.tkinfo           --------------------------
	.section	.note.nv.tkinfo,"",@"SHT_NOTE"
	.sectionflags	@"SHF_NOTE_NV_TKINFO"
	.tkinfo
        /*0018*/ 	.word	0x00000002
        /*0030*/ 	.string	""
        /*0030*/ 	.string	"ptxas"
        /*0030*/ 	.string	"Cuda compilation tools, release 13.0, V13.0.88"
        /*0030*/ 	.string	"Build cuda_13.0.r13.0/compiler.36424714_0"
        /*0030*/ 	.string	"-arch sm_100 -m 64 "



//--------------------- .note.nv.cuinfo           --------------------------
	.section	.note.nv.cuinfo,"",@"SHT_NOTE"
	.sectionflags	@"SHF_NOTE_NV_CUINFO"
        /*0018*/ 	.short	0x0002
        /*001a*/ 	.short	0x0064
        /*001c*/ 	.short	0x0082
	.zero		2


//--------------------- .nv.info                  --------------------------
	.section	.nv.info,"",@"SHT_CUDA_INFO"
	.align	4


	//----- nvinfo : EIATTR_REGCOUNT
	.align		4
        /*0000*/ 	.byte	0x04, 0x2f
        /*0002*/ 	.short	(.L_1 - .L_0)
	.align		4
.L_0:
        /*0004*/ 	.word	index@(_Z9addKernelPKdS0_Pd)
        /*0008*/ 	.word	0x0000000e


	//----- nvinfo : EIATTR_FRAME_SIZE
	.align		4
.L_1:
        /*000c*/ 	.byte	0x04, 0x11
        /*000e*/ 	.short	(.L_3 - .L_2)
	.align		4
.L_2:
        /*0010*/ 	.word	index@(_Z9addKernelPKdS0_Pd)
        /*0014*/ 	.word	0x00000000


	//----- nvinfo : EIATTR_MIN_STACK_SIZE
	.align		4
.L_3:
        /*0018*/ 	.byte	0x04, 0x12
        /*001a*/ 	.short	(.L_5 - .L_4)
	.align		4
.L_4:
        /*001c*/ 	.word	index@(_Z9addKernelPKdS0_Pd)
        /*0020*/ 	.word	0x00000000
.L_5:


//--------------------- .nv.compat                --------------------------
	.section	.nv.compat,"",@"SHT_CUDA_COMPAT_INFO"
	.align	4
        /*0000*/ 	.byte	0x02, 0x09, 0x00, 0x00, 0x02, 0x02, 0x01, 0x00, 0x02, 0x05, 0x05, 0x00, 0x03, 0x07, 0x01, 0x01
        /*0010*/ 	.byte	0x02, 0x03, 0x00, 0x00, 0x02, 0x06, 0x01, 0x00, 0x04, 0x0b, 0x08, 0x00, 0x01, 0x00, 0x00, 0x00
        /*0020*/ 	.byte	0x00, 0x00, 0x00, 0x00


//--------------------- .nv.info._Z9addKernelPKdS0_Pd --------------------------
	.section	.nv.info._Z9addKernelPKdS0_Pd,"",@"SHT_CUDA_INFO"
	.sectionflags	@""
	.align	4


	//----- nvinfo : EIATTR_CUDA_API_VERSION
	.align		4
        /*0000*/ 	.byte	0x04, 0x37
        /*0002*/ 	.short	(.L_7 - .L_6)
.L_6:
        /*0004*/ 	.word	0x00000082


	//----- nvinfo : EIATTR_KPARAM_INFO
	.align		4
.L_7:
        /*0008*/ 	.byte	0x04, 0x17
        /*000a*/ 	.short	(.L_9 - .L_8)
.L_8:
        /*000c*/ 	.word	0x00000000
        /*0010*/ 	.short	0x0002
        /*0012*/ 	.short	0x0010
        /*0014*/ 	.byte	0x00, 0xf5, 0x21, 0x00


	//----- nvinfo : EIATTR_KPARAM_INFO
	.align		4
.L_9:
        /*0018*/ 	.byte	0x04, 0x17
        /*001a*/ 	.short	(.L_11 - .L_10)
.L_10:
        /*001c*/ 	.word	0x00000000
        /*0020*/ 	.short	0x0001
        /*0022*/ 	.short	0x0008
        /*0024*/ 	.byte	0x00, 0xf5, 0x21, 0x00


	//----- nvinfo : EIATTR_KPARAM_INFO
	.align		4
.L_11:
        /*0028*/ 	.byte	0x04, 0x17
        /*002a*/ 	.short	(.L_13 - .L_12)
.L_12:
        /*002c*/ 	.word	0x00000000
        /*0030*/ 	.short	0x0000
        /*0032*/ 	.short	0x0000
        /*0034*/ 	.byte	0x00, 0xf5, 0x21, 0x00


	//----- nvinfo : EIATTR_SPARSE_MMA_MASK
	.align		4
.L_13:
        /*0038*/ 	.byte	0x03, 0x50
        /*003a*/ 	.short	0x0000


	//----- nvinfo : EIATTR_MAXREG_COUNT
	.align		4
        /*003c*/ 	.byte	0x03, 0x1b
        /*003e*/ 	.short	0x00ff


	//----- nvinfo : EIATTR_MERCURY_ISA_VERSION
	.align		4
        /*0040*/ 	.byte	0x03, 0x5f
        /*0042*/ 	.short	0x0101


	//----- nvinfo : EIATTR_VRC_CTA_INIT_COUNT
	.align		4
        /*0044*/ 	.byte	0x02, 0x4a
	.zero		1
	.zero		1


	//----- nvinfo : EIATTR_EXIT_INSTR_OFFSETS
	.align		4
        /*0048*/ 	.byte	0x04, 0x1c
        /*004a*/ 	.short	(.L_15 - .L_14)


	//   ....[0]....
.L_14:
        /*004c*/ 	.word	0x000000d0


	//----- nvinfo : EIATTR_CBANK_PARAM_SIZE
	.align		4
.L_15:
        /*0050*/ 	.byte	0x03, 0x19
        /*0052*/ 	.short	0x0018


	//----- nvinfo : EIATTR_PARAM_CBANK
	.align		4
        /*0054*/ 	.byte	0x04, 0x0a
        /*0056*/ 	.short	(.L_17 - .L_16)
	.align		4
.L_16:
        /*0058*/ 	.word	index@(.nv.constant0._Z9addKernelPKdS0_Pd)
        /*005c*/ 	.short	0x0380
        /*005e*/ 	.short	0x0018


	//----- nvinfo : EIATTR_SW_WAR
	.align		4
.L_17:
        /*0060*/ 	.byte	0x04, 0x36
        /*0062*/ 	.short	(.L_19 - .L_18)
.L_18:
        /*0064*/ 	.word	0x00000008
.L_19:


//--------------------- .nv.callgraph             --------------------------
	.section	.nv.callgraph,"",@"SHT_CUDA_CALLGRAPH"
	.align	4
	.sectionentsize	8
	.align		4
        /*0000*/ 	.word	0x00000000
	.align		4
        /*0004*/ 	.word	0xffffffff
	.align		4
        /*0008*/ 	.word	0x00000000
	.align		4
        /*000c*/ 	.word	0xfffffffe
	.align		4
        /*0010*/ 	.word	0x00000000
	.align		4
        /*0014*/ 	.word	0xfffffffd
	.align		4
        /*0018*/ 	.word	0x00000000
	.align		4
        /*001c*/ 	.word	0xfffffffc


//--------------------- .text._Z9addKernelPKdS0_Pd --------------------------
	.section	.text._Z9addKernelPKdS0_Pd,"ax",@progbits
	.align	128
        .global         _Z9addKernelPKdS0_Pd
        .type           _Z9addKernelPKdS0_Pd,@function
        .size           _Z9addKernelPKdS0_Pd,(.L_x_1 - _Z9addKernelPKdS0_Pd)
        .other          _Z9addKernelPKdS0_Pd,@"STO_CUDA_ENTRY STV_DEFAULT"
_Z9addKernelPKdS0_Pd:
.text._Z9addKernelPKdS0_Pd:
[----:B------:R-:W-:Y:S01]  /*0000*/  LDC R1, c[0x0][0x37c] ;  /* 0x0000df00ff017b82 */ /* 0x000fe20000000800 */
[----:B------:R-:W0:Y:S07]  /*0010*/  S2R R11, SR_TID.X ;  /* 0x00000000000b7919 */ /* 0x000e2e0000002100 */
[----:B------:R-:W0:Y:S01]  /*0020*/  LDC.64 R2, c[0x0][0x380] ;  /* 0x0000e000ff027b82 */ /* 0x000e220000000a00 */
[----:B------:R-:W1:Y:S07]  /*0030*/  LDCU.64 UR4, c[0x0][0x358] ;  /* 0x00006b00ff0477ac */ /* 0x000e6e0008000a00 */
[----:B------:R-:W2:Y:S08]  /*0040*/  LDC.64 R4, c[0x0][0x388] ;  /* 0x0000e200ff047b82 */ /* 0x000eb00000000a00 */
[----:B------:R-:W3:Y:S01]  /*0050*/  LDC.64 R8, c[0x0][0x390] ;  /* 0x0000e400ff087b82 */ /* 0x000ee20000000a00 */
[----:B0-----:R-:W-:-:S04]  /*0060*/  IMAD.WIDE.U32 R2, R11, 0x8, R2 ;  /* 0x000000080b027825 */ /* 0x001fc800078e0002 */
[C---:B--2---:R-:W-:Y:S02]  /*0070*/  IMAD.WIDE.U32 R4, R11.reuse, 0x8, R4 ;  /* 0x000000080b047825 */ /* 0x044fe400078e0004 */
[----:B-1----:R-:W2:Y:S04]  /*0080*/  LDG.E.64 R2, desc[UR4][R2.64] ;  /* 0x0000000402027981 */ /* 0x002ea8000c1e1b00 */
[----:B------:R-:W2:Y:S01]  /*0090*/  LDG.E.64 R4, desc[UR4][R4.64] ;  /* 0x0000000404047981 */ /* 0x000ea2000c1e1b00 */
[----:B---3--:R-:W-:Y:S01]  /*00a0*/  IMAD.WIDE.U32 R8, R11, 0x8, R8 ;  /* 0x000000080b087825 */ /* 0x008fe200078e0008 */
[----:B--2---:R-:W-:-:S07]  /*00b0*/  DMUL R6, R2, R4 ;  /* 0x0000000402067228 */ /* 0x004fce0000000000 */
[----:B------:R-:W-:Y:S01]  /*00c0*/  STG.E.64 desc[UR4][R8.64], R6 ;  /* 0x0000000608007986 */ /* 0x000fe2000c101b04 */
[----:B------:R-:W-:Y:S05]  /*00d0*/  EXIT ;  /* 0x000000000000794d */ /* 0x000fea0003800000 */
.L_x_0:
[----:B------:R-:W-:-:S00]  /*00e0*/  BRA `(.L_x_0) ;  /* 0xfffffffc00fc7947 */ /* 0x000fc0000383ffff */
[----:B------:R-:W-:-:S00]  /*00f0*/  NOP ;  /* 0x0000000000007918 */ /* 0x000fc00000000000 */
        /* <DEDUP_REMOVED lines=8> */
.L_x_1:


//--------------------- .nv.shared.reserved.0     --------------------------
	.section	.nv.shared.reserved.0,"aw",@nobits
	.weak		__nv_reservedSMEM_offset_0_alias
	.size		__nv_reservedSMEM_offset_0_alias, 0, 64
	.other		__nv_reservedSMEM_offset_0_alias,@"STO_CUDA_RESERVED_SHARED STV_DEFAULT"
__nv_reservedSMEM_offset_0_alias:
	.zero		0
	.zero		64


//--------------------- .nv.constant0._Z9addKernelPKdS0_Pd --------------------------
	.section	.nv.constant0._Z9addKernelPKdS0_Pd,"a",@progbits
	.sectionflags	@""
	.align	4
.nv.constant0._Z9addKernelPKdS0_Pd:
	.zero		920


//--------------------- SYMBOLS --------------------------

	.type		.nv.reservedSmem.offset0,@object
	.size		.nv.reservedSmem.offset0,0x4
